//
// Generated by NVIDIA NVVM Compiler
//
// Compiler Build ID: CL-36424714
// Cuda compilation tools, release 13.0, V13.0.88
// Based on NVVM 20.0.0
//

.version 9.0
.target sm_100
.address_size 64

	// .globl	_Z27CoarsenedMaxReductionKernelPfS_
// _ZZ27CoarsenedMaxReductionKernelPfS_E7input_s has been demoted

.visible .entry _Z27CoarsenedMaxReductionKernelPfS_(
	.param .u64 .ptr .align 1 _Z27CoarsenedMaxReductionKernelPfS__param_0,
	.param .u64 .ptr .align 1 _Z27CoarsenedMaxReductionKernelPfS__param_1
)
{
	.reg .pred 	%p<5>;
	.reg .b32 	%r<20>;
	.reg .b32 	%f<14>;
	.reg .b64 	%rd<13>;
	// demoted variable
	.shared .align 4 .b8 _ZZ27CoarsenedMaxReductionKernelPfS_E7input_s[64];
	ld.param.u64 	%rd2, [_Z27CoarsenedMaxReductionKernelPfS__param_0];
	ld.param.u64 	%rd1, [_Z27CoarsenedMaxReductionKernelPfS__param_1];
	cvta.to.global.u64 	%rd3, %rd2;
	mov.u32 	%r19, %ntid.x;
	mov.u32 	%r6, %ctaid.x;
	mul.lo.s32 	%r7, %r19, %r6;
	shl.b32 	%r8, %r7, 2;
	mov.u32 	%r2, %tid.x;
	add.s32 	%r9, %r8, %r2;
	mul.wide.u32 	%rd4, %r9, 4;
	add.s64 	%rd5, %rd3, %rd4;
	ld.global.f32 	%f1, [%rd5];
	add.s32 	%r10, %r9, 16;
	mul.wide.u32 	%rd6, %r10, 4;
	add.s64 	%rd7, %rd3, %rd6;
	ld.global.f32 	%f2, [%rd7];
	max.f32 	%f3, %f1, %f2;
	add.s32 	%r11, %r9, 32;
	mul.wide.u32 	%rd8, %r11, 4;
	add.s64 	%rd9, %rd3, %rd8;
	ld.global.f32 	%f4, [%rd9];
	max.f32 	%f5, %f3, %f4;
	add.s32 	%r12, %r9, 48;
	mul.wide.u32 	%rd10, %r12, 4;
	add.s64 	%rd11, %rd3, %rd10;
	ld.global.f32 	%f6, [%rd11];
	max.f32 	%f7, %f5, %f6;
	shl.b32 	%r13, %r2, 2;
	mov.u32 	%r14, _ZZ27CoarsenedMaxReductionKernelPfS_E7input_s;
	add.s32 	%r3, %r14, %r13;
	st.shared.f32 	[%r3], %f7;
	setp.lt.u32 	%p1, %r19, 2;
	@%p1 bra 	$L__BB0_4;
$L__BB0_1:
	shr.u32 	%r5, %r19, 1;
	bar.sync 	0;
	setp.ge.u32 	%p2, %r2, %r5;
	@%p2 bra 	$L__BB0_3;
	ld.shared.f32 	%f8, [%r3];
	shl.b32 	%r15, %r5, 2;
	add.s32 	%r16, %r3, %r15;
	ld.shared.f32 	%f9, [%r16];
	max.f32 	%f10, %f8, %f9;
	st.shared.f32 	[%r3], %f10;
$L__BB0_3:
	setp.gt.u32 	%p3, %r19, 3;
	mov.u32 	%r19, %r5;
	@%p3 bra 	$L__BB0_1;
$L__BB0_4:
	setp.ne.s32 	%p4, %r2, 0;
	@%p4 bra 	$L__BB0_6;
	cvta.to.global.u64 	%rd12, %rd1;
	ld.global.f32 	%f11, [%rd12];
	ld.shared.f32 	%f12, [_ZZ27CoarsenedMaxReductionKernelPfS_E7input_s];
	max.f32 	%f13, %f11, %f12;
	mov.b32 	%r17, %f13;
	atom.global.exch.b32 	%r18, [%rd12], %r17;
$L__BB0_6:
	ret;

}


// ===== COMPILED SASS (sm_100) =====

	.target	sm_100

	.elftype	@"ET_EXEC"


//--------------------- .note.nv.tkinfo           --------------------------
	.section	.note.nv.tkinfo,"",@"SHT_NOTE"
	.sectionflags	@"SHF_NOTE_NV_TKINFO"
	.tkinfo
        /*0018*/ 	.word	0x00000002
        /*0030*/ 	.string	""
        /*0030*/ 	.string	"ptxas"
        /*0030*/ 	.string	"Cuda compilation tools, release 13.0, V13.0.88"
        /*0030*/ 	.string	"Build cuda_13.0.r13.0/compiler.36424714_0"
        /*0030*/ 	.string	"-arch sm_100 -m 64 "



//--------------------- .note.nv.cuinfo           --------------------------
	.section	.note.nv.cuinfo,"",@"SHT_NOTE"
	.sectionflags	@"SHF_NOTE_NV_CUINFO"
        /*0018*/ 	.short	0x0002
        /*001a*/ 	.short	0x0064
        /*001c*/ 	.short	0x0082
	.zero		2


//--------------------- .nv.info                  --------------------------
	.section	.nv.info,"",@"SHT_CUDA_INFO"
	.align	4


	//----- nvinfo : EIATTR_REGCOUNT
	.align		4
        /*0000*/ 	.byte	0x04, 0x2f
        /*0002*/ 	.short	(.L_1 - .L_0)
	.align		4
.L_0:
        /*0004*/ 	.word	index@(_Z27CoarsenedMaxReductionKernelPfS_)
        /*0008*/ 	.word	0x00000010


	//----- nvinfo : EIATTR_FRAME_SIZE
	.align		4
.L_1:
        /*000c*/ 	.byte	0x04, 0x11
        /*000e*/ 	.short	(.L_3 - .L_2)
	.align		4
.L_2:
        /*0010*/ 	.word	index@(_Z27CoarsenedMaxReductionKernelPfS_)
        /*0014*/ 	.word	0x00000000


	//----- nvinfo : EIATTR_MIN_STACK_SIZE
	.align		4
.L_3:
        /*0018*/ 	.byte	0x04, 0x12
        /*001a*/ 	.short	(.L_5 - .L_4)
	.align		4
.L_4:
        /*001c*/ 	.word	index@(_Z27CoarsenedMaxReductionKernelPfS_)
        /*0020*/ 	.word	0x00000000
.L_5:


//--------------------- .nv.compat                --------------------------
	.section	.nv.compat,"",@"SHT_CUDA_COMPAT_INFO"
	.align	4
        /*0000*/ 	.byte	0x02, 0x09, 0x00, 0x00, 0x02, 0x02, 0x01, 0x00, 0x02, 0x05, 0x05, 0x00, 0x03, 0x07, 0x01, 0x01
        /*0010*/ 	.byte	0x02, 0x03, 0x00, 0x00, 0x02, 0x06, 0x01, 0x00, 0x04, 0x0b, 0x08, 0x00, 0x09, 0x00, 0x00, 0x00
        /*0020*/ 	.byte	0x00, 0x00, 0x00, 0x00


//--------------------- .nv.info._Z27CoarsenedMaxReductionKernelPfS_ --------------------------
	.section	.nv.info._Z27CoarsenedMaxReductionKernelPfS_,"",@"SHT_CUDA_INFO"
	.sectionflags	@""
	.align	4


	//----- nvinfo : EIATTR_CUDA_API_VERSION
	.align		4
        /*0000*/ 	.byte	0x04, 0x37
        /*0002*/ 	.short	(.L_7 - .L_6)
.L_6:
        /*0004*/ 	.word	0x00000082


	//----- nvinfo : EIATTR_KPARAM_INFO
	.align		4
.L_7:
        /*0008*/ 	.byte	0x04, 0x17
        /*000a*/ 	.short	(.L_9 - .L_8)
.L_8:
        /*000c*/ 	.word	0x00000000
        /*0010*/ 	.short	0x0001
        /*0012*/ 	.short	0x0008
        /*0014*/ 	.byte	0x00, 0xf5, 0x21, 0x00


	//----- nvinfo : EIATTR_KPARAM_INFO
	.align		4
.L_9:
        /*0018*/ 	.byte	0x04, 0x17
        /*001a*/ 	.short	(.L_11 - .L_10)
.L_10:
        /*001c*/ 	.word	0x00000000
        /*0020*/ 	.short	0x0000
        /*0022*/ 	.short	0x0000
        /*0024*/ 	.byte	0x00, 0xf5, 0x21, 0x00


	//----- nvinfo : EIATTR_SPARSE_MMA_MASK
	.align		4
.L_11:
        /*0028*/ 	.byte	0x03, 0x50
        /*002a*/ 	.short	0x0000


	//----- nvinfo : EIATTR_MAXREG_COUNT
	.align		4
        /*002c*/ 	.byte	0x03, 0x1b
        /*002e*/ 	.short	0x00ff


	//----- nvinfo : EIATTR_NUM_BARRIERS
	.align		4
        /*0030*/ 	.byte	0x02, 0x4c
        /*0032*/ 	.byte	0x01
	.zero		1


	//----- nvinfo : EIATTR_MERCURY_ISA_VERSION
	.align		4
        /*0034*/ 	.byte	0x03, 0x5f
        /*0036*/ 	.short	0x0101


	//----- nvinfo : EIATTR_VRC_CTA_INIT_COUNT
	.align		4
        /*0038*/ 	.byte	0x02, 0x4a
	.zero		1
	.zero		1


	//----- nvinfo : EIATTR_EXIT_INSTR_OFFSETS
	.align		4
        /*003c*/ 	.byte	0x04, 0x1c
        /*003e*/ 	.short	(.L_13 - .L_12)


	//   ....[0]....
.L_12:
        /*0040*/ 	.word	0x00000290


	//   ....[1]....
        /*0044*/ 	.word	0x00000320


	//----- nvinfo : EIATTR_CBANK_PARAM_SIZE
	.align		4
.L_13:
        /*0048*/ 	.byte	0x03, 0x19
        /*004a*/ 	.short	0x0010


	//----- nvinfo : EIATTR_PARAM_CBANK
	.align		4
        /*004c*/ 	.byte	0x04, 0x0a
        /*004e*/ 	.short	(.L_15 - .L_14)
	.align		4
.L_14:
        /*0050*/ 	.word	index@(.nv.constant0._Z27CoarsenedMaxReductionKernelPfS_)
        /*0054*/ 	.short	0x0380
        /*0056*/ 	.short	0x0010


	//----- nvinfo : EIATTR_SW_WAR
	.align		4
.L_15:
        /*0058*/ 	.byte	0x04, 0x36
        /*005a*/ 	.short	(.L_17 - .L_16)
.L_16:
        /*005c*/ 	.word	0x00000008
.L_17:


//--------------------- .nv.callgraph             --------------------------
	.section	.nv.callgraph,"",@"SHT_CUDA_CALLGRAPH"
	.align	4
	.sectionentsize	8
	.align		4
        /*0000*/ 	.word	0x00000000
	.align		4
        /*0004*/ 	.word	0xffffffff
	.align		4
        /*0008*/ 	.word	0x00000000
	.align		4
        /*000c*/ 	.word	0xfffffffe
	.align		4
        /*0010*/ 	.word	0x00000000
	.align		4
        /*0014*/ 	.word	0xfffffffd
	.align		4
        /*0018*/ 	.word	0x00000000
	.align		4
        /*001c*/ 	.word	0xfffffffc


//--------------------- .text._Z27CoarsenedMaxReductionKernelPfS_ --------------------------
	.section	.text._Z27CoarsenedMaxReductionKernelPfS_,"ax",@progbits
	.align	128
        .global         _Z27CoarsenedMaxReductionKernelPfS_
        .type           _Z27CoarsenedMaxReductionKernelPfS_,@function
        .size           _Z27CoarsenedMaxReductionKernelPfS_,(.L_x_3 - _Z27CoarsenedMaxReductionKernelPfS_)
        .other          _Z27CoarsenedMaxReductionKernelPfS_,@"STO_CUDA_ENTRY STV_DEFAULT"
_Z27CoarsenedMaxReductionKernelPfS_:
.text._Z27CoarsenedMaxReductionKernelPfS_:
[----:B------:R-:W-:Y:S01]  /*0000*/  LDC R1, c[0x0][0x37c] ;  /* 0x0000df00ff017b82 */ /* 0x000fe20000000800 */
[----:B------:R-:W0:Y:S01]  /*0010*/  S2R R3, SR_CTAID.X ;  /* 0x0000000000037919 */ /* 0x000e220000002500 */
[----:B------:R-:W0:Y:S06]  /*0020*/  LDCU UR8, c[0x0][0x360] ;  /* 0x00006c00ff0877ac */ /* 0x000e2c0008000800 */
[----:B------:R-:W1:Y:S01]  /*0030*/  LDC.64 R8, c[0x0][0x380] ;  /* 0x0000e000ff087b82 */ /* 0x000e620000000a00 */
[----:B------:R-:W2:Y:S01]  /*0040*/  S2R R0, SR_TID.X ;  /* 0x0000000000007919 */ /* 0x000ea20000002100 */
[----:B------:R-:W3:Y:S01]  /*0050*/  LDCU.64 UR6, c[0x0][0x358] ;  /* 0x00006b00ff0677ac */ /* 0x000ee20008000a00 */
[----:B0-----:R-:W-:-:S04]  /*0060*/  IMAD R3, R3, UR8, RZ ;  /* 0x0000000803037c24 */ /* 0x001fc8000f8e02ff */
[----:B--2---:R-:W-:-:S04]  /*0070*/  IMAD R5, R3, 0x4, R0 ;  /* 0x0000000403057824 */ /* 0x004fc800078e0200 */
[C---:B------:R-:W-:Y:S01]  /*0080*/  VIADD R7, R5.reuse, 0x10 ;  /* 0x0000001005077836 */ /* 0x040fe20000000000 */
[C---:B------:R-:W-:Y:S01]  /*0090*/  IADD3 R11, PT, PT, R5.reuse, 0x20, RZ ;  /* 0x00000020050b7810 */ /* 0x040fe20007ffe0ff */
[----:B-1----:R-:W-:-:S04]  /*00a0*/  IMAD.WIDE.U32 R2, R5, 0x4, R8 ;  /* 0x0000000405027825 */ /* 0x002fc800078e0008 */
[----:B------:R-:W-:Y:S02]  /*00b0*/  VIADD R13, R5, 0x30 ;  /* 0x00000030050d7836 */ /* 0x000fe40000000000 */
[--C-:B------:R-:W-:Y:S01]  /*00c0*/  IMAD.WIDE.U32 R4, R7, 0x4, R8.reuse ;  /* 0x0000000407047825 */ /* 0x100fe200078e0008 */
[----:B---3--:R-:W2:Y:S03]  /*00d0*/  LDG.E R2, desc[UR6][R2.64] ;  /* 0x0000000602027981 */ /* 0x008ea6000c1e1900 */
[--C-:B------:R-:W-:Y:S02]  /*00e0*/  IMAD.WIDE.U32 R6, R11, 0x4, R8.reuse ;  /* 0x000000040b067825 */ /* 0x100fe400078e0008 */
[----:B------:R-:W2:Y:S02]  /*00f0*/  LDG.E R5, desc[UR6][R4.64] ;  /* 0x0000000604057981 */ /* 0x000ea4000c1e1900 */
[----:B------:R-:W-:-:S02]  /*0100*/  IMAD.WIDE.U32 R8, R13, 0x4, R8 ;  /* 0x000000040d087825 */ /* 0x000fc400078e0008 */
[----:B------:R-:W2:Y:S04]  /*0110*/  LDG.E R6, desc[UR6][R6.64] ;  /* 0x0000000606067981 */ /* 0x000ea8000c1e1900 */
[----:B------:R-:W3:Y:S01]  /*0120*/  LDG.E R9, desc[UR6][R8.64] ;  /* 0x0000000608097981 */ /* 0x000ee2000c1e1900 */
[----:B------:R-:W0:Y:S01]  /*0130*/  S2UR UR5, SR_CgaCtaId ;  /* 0x00000000000579c3 */ /* 0x000e220000008800 */
[----:B------:R-:W-:Y:S01]  /*0140*/  UMOV UR4, 0x400 ;  /* 0x0000040000047882 */ /* 0x000fe20000000000 */
[----:B------:R-:W-:Y:S02]  /*0150*/  UISETP.GE.U32.AND UP0, UPT, UR8, 0x2, UPT ;  /* 0x000000020800788c */ /* 0x000fe4000bf06070 */
[----:B0-----:R-:W-:-:S06]  /*0160*/  ULEA UR4, UR5, UR4, 0x18 ;  /* 0x0000000405047291 */ /* 0x001fcc000f8ec0ff */
[C---:B------:R-:W-:Y:S02]  /*0170*/  LEA R11, R0.reuse, UR4, 0x2 ;  /* 0x00000004000b7c11 */ /* 0x040fe4000f8e10ff */
[----:B------:R-:W-:Y:S02]  /*0180*/  ISETP.NE.AND P0, PT, R0, RZ, PT ;  /* 0x000000ff0000720c */ /* 0x000fe40003f05270 */
[----:B--2---:R-:W-:-:S04]  /*0190*/  FMNMX3 R10, R2, R5, R6, !PT ;  /* 0x00000005020a7276 */ /* 0x004fc80007800006 */
[----:B---3--:R-:W-:-:S05]  /*01a0*/  FMNMX R10, R10, R9, !PT ;  /* 0x000000090a0a7209 */ /* 0x008fca0007800000 */
[----:B------:R0:W-:Y:S01]  /*01b0*/  STS [R11], R10 ;  /* 0x0000000a0b007388 */ /* 0x0001e20000000800 */
[----:B------:R-:W-:Y:S05]  /*01c0*/  BRA.U !UP0, `(.L_x_0) ;  /* 0x0000000108307547 */ /* 0x000fea000b800000 */
[----:B------:R-:W-:-:S07]  /*01d0*/  MOV R2, UR8 ;  /* 0x0000000800027c02 */ /* 0x000fce0008000f00 */
.L_x_1:
[----:B------:R-:W-:Y:S01]  /*01e0*/  BAR.SYNC.DEFER_BLOCKING 0x0 ;  /* 0x0000000000007b1d */ /* 0x000fe20000010000 */
[----:B------:R-:W-:-:S04]  /*01f0*/  SHF.R.U32.HI R5, RZ, 0x1, R2 ;  /* 0x00000001ff057819 */ /* 0x000fc80000011602 */
[----:B------:R-:W-:-:S13]  /*0200*/  ISETP.GE.U32.AND P1, PT, R0, R5, PT ;  /* 0x000000050000720c */ /* 0x000fda0003f26070 */
[----:B------:R-:W-:Y:S01]  /*0210*/  @!P1 IMAD R4, R5, 0x4, R11 ;  /* 0x0000000405049824 */ /* 0x000fe200078e020b */
[----:B------:R-:W-:Y:S05]  /*0220*/  @!P1 LDS R3, [R11] ;  /* 0x000000000b039984 */ /* 0x000fea0000000800 */
[----:B------:R-:W1:Y:S02]  /*0230*/  @!P1 LDS R4, [R4] ;  /* 0x0000000004049984 */ /* 0x000e640000000800 */
[----:B-1----:R-:W-:-:S05]  /*0240*/  @!P1 FMNMX R6, R3, R4, !PT ;  /* 0x0000000403069209 */ /* 0x002fca0007800000 */
[----:B------:R1:W-:Y:S01]  /*0250*/  @!P1 STS [R11], R6 ;  /* 0x000000060b009388 */ /* 0x0003e20000000800 */
[----:B------:R-:W-:Y:S02]  /*0260*/  ISETP.GT.U32.AND P1, PT, R2, 0x3, PT ;  /* 0x000000030200780c */ /* 0x000fe40003f24070 */
[----:B------:R-:W-:-:S11]  /*0270*/  MOV R2, R5 ;  /* 0x0000000500027202 */ /* 0x000fd60000000f00 */
[----:B-1----:R-:W-:Y:S05]  /*0280*/  @P1 BRA `(.L_x_1) ;  /* 0xfffffffc00d41947 */ /* 0x002fea000383ffff */
.L_x_0:
[----:B------:R-:W-:Y:S05]  /*0290*/  @P0 EXIT ;  /* 0x000000000000094d */ /* 0x000fea0003800000 */
[----:B------:R-:W1:Y:S02]  /*02a0*/  LDC.64 R2, c[0x0][0x388] ;  /* 0x0000e200ff027b82 */ /* 0x000e640000000a00 */
[----:B-1----:R-:W2:Y:S06]  /*02b0*/  LDG.E R0, desc[UR6][R2.64] ;  /* 0x0000000602007981 */ /* 0x002eac000c1e1900 */
[----:B------:R-:W1:Y:S01]  /*02c0*/  S2UR UR5, SR_CgaCtaId ;  /* 0x00000000000579c3 */ /* 0x000e620000008800 */
[----:B------:R-:W-:Y:S02]  /*02d0*/  UMOV UR4, 0x400 ;  /* 0x0000040000047882 */ /* 0x000fe40000000000 */
[----:B-1----:R-:W-:-:S09]  /*02e0*/  ULEA UR4, UR5, UR4, 0x18 ;  /* 0x0000000405047291 */ /* 0x002fd2000f8ec0ff */
[----:B------:R-:W2:Y:S02]  /*02f0*/  LDS R5, [UR4] ;  /* 0x00000004ff057984 */ /* 0x000ea40008000800 */
[----:B--2---:R-:W-:-:S05]  /*0300*/  FMNMX R5, R0, R5, !PT ;  /* 0x0000000500057209 */ /* 0x004fca0007800000 */
[----:B------:R-:W-:Y:S01]  /*0310*/  ATOMG.E.EXCH.STRONG.GPU PT, RZ, desc[UR6][R2.64], R5 ;  /* 0x8000000502ff79a8 */ /* 0x000fe2000c1ef106 */
[----:B------:R-:W-:Y:S05]  /*0320*/  EXIT ;  /* 0x000000000000794d */ /* 0x000fea0003800000 */
.L_x_2:
[----:B------:R-:W-:-:S00]  /*0330*/  BRA `(.L_x_2) ;  /* 0xfffffffc00fc7947 */ /* 0x000fc0000383ffff */
[----:B------:R-:W-:-:S00]  /*0340*/  NOP ;  /* 0x0000000000007918 */ /* 0x000fc00000000000 */
        /* <DEDUP_REMOVED lines=11> */
.L_x_3:


//--------------------- .nv.shared._Z27CoarsenedMaxReductionKernelPfS_ --------------------------
	.section	.nv.shared._Z27CoarsenedMaxReductionKernelPfS_,"aw",@nobits
	.sectionflags	@""
	.align	4
.nv.shared._Z27CoarsenedMaxReductionKernelPfS_:
	.zero		1088


//--------------------- .nv.shared.reserved.0     --------------------------
	.section	.nv.shared.reserved.0,"aw",@nobits
	.weak		__nv_reservedSMEM_offset_0_alias
	.size		__nv_reservedSMEM_offset_0_alias, 0, 64
	.other		__nv_reservedSMEM_offset_0_alias,@"STO_CUDA_RESERVED_SHARED STV_DEFAULT"
__nv_reservedSMEM_offset_0_alias:
	.zero		0
	.zero		64


//--------------------- .nv.constant0._Z27CoarsenedMaxReductionKernelPfS_ --------------------------
	.section	.nv.constant0._Z27CoarsenedMaxReductionKernelPfS_,"a",@progbits
	.sectionflags	@""
	.align	4
.nv.constant0._Z27CoarsenedMaxReductionKernelPfS_:
	.zero		912


//--------------------- SYMBOLS --------------------------

	.type		.nv.reservedSmem.offset0,@object
	.size		.nv.reservedSmem.offset0,0x4
	.type		.nv.reservedSmem.cap,@object
	.size		.nv.reservedSmem.cap,0x4
